//
// Generated by NVIDIA NVVM Compiler
//
// Compiler Build ID: CL-36424714
// Cuda compilation tools, release 13.0, V13.0.88
// Based on NVVM 20.0.0
//

.version 9.0
.target sm_100
.address_size 64

	// .globl	_Z7Add_Mulv
.func  (.param .b64 func_retval0) __internal_accurate_pow
(
	.param .b64 __internal_accurate_pow_param_0
)
;
.global .align 4 .u32 ops = 1000000;
.global .align 4 .f32 d_flops;

.visible .entry _Z7Add_Mulv()
{
	.reg .pred 	%p<9>;
	.reg .b32 	%r<23>;
	.reg .b32 	%f<2>;
	.reg .b64 	%rd<4>;
	.reg .b64 	%fd<196>;

	ld.global.u32 	%r9, [ops];
	mul.hi.s32 	%r10, %r9, 1717986919;
	shr.u32 	%r11, %r10, 31;
	shr.s32 	%r12, %r10, 2;
	add.s32 	%r1, %r12, %r11;
	cvt.rn.f64.s32 	%fd75, %r1;
	fma.rn.f64 	%fd76, %fd75, 0d402F6A7A2955385E, 0d0000000000000000;
	mov.f64 	%fd77, 0d3FF0000002AF31DC;
	{
	.reg .b32 %temp; 
	mov.b64 	{%temp, %r13}, %fd77;
	}
	{
	.reg .b32 %temp; 
	mov.b64 	{%temp, %r14}, %fd75;
	}
	shr.u32 	%r15, %r14, 20;
	and.b32  	%r16, %r15, 2047;
	add.s32 	%r17, %r16, -1012;
	mov.b64 	%rd1, %fd75;
	shl.b64 	%rd2, %rd1, %r17;
	setp.eq.s64 	%p1, %rd2, -9223372036854775808;
	{ // callseq 0, 0
	.param .b64 param0;
	st.param.f64 	[param0], %fd75;
	.param .b64 retval0;
	call.uni (retval0), 
	__internal_accurate_pow, 
	(
	param0
	);
	ld.param.f64 	%fd78, [retval0];
	} // callseq 0
	setp.lt.s32 	%p2, %r13, 0;
	neg.f64 	%fd80, %fd78;
	selp.f64 	%fd81, %fd80, %fd78, %p1;
	selp.f64 	%fd82, %fd81, %fd78, %p2;
	add.s32 	%r18, %r9, 9;
	setp.lt.u32 	%p3, %r18, 19;
	mul.f64 	%fd83, %fd82, 0d4018000000000000;
	selp.f64 	%fd84, 0d4018000000000000, %fd83, %p3;
	add.f64 	%fd1, %fd76, %fd84;
	setp.lt.s32 	%p4, %r9, 10;
	mov.f64 	%fd195, 0d4018000000000000;
	@%p4 bra 	$L__BB0_8;
	add.s32 	%r19, %r1, -1;
	and.b32  	%r2, %r1, 3;
	setp.lt.u32 	%p5, %r19, 3;
	mov.f64 	%fd186, 0d3FF199999999999A;
	mov.f64 	%fd185, 0d3FF0000000000000;
	mov.f64 	%fd194, 0d0000000000000000;
	mov.f64 	%fd193, 0dBFC999999999999A;
	mov.f64 	%fd192, 0d3FC999999999999A;
	mov.f64 	%fd191, 0dBFB999999999999A;
	mov.f64 	%fd190, 0d3FB999999999999A;
	mov.f64 	%fd187, 0d3FF3333333333333;
	mov.f64 	%fd188, 0d3FF4CCCCCCCCCCCD;
	mov.f64 	%fd189, 0d3FF6666666666666;
	@%p5 bra 	$L__BB0_4;
	and.b32  	%r20, %r1, 268435452;
	neg.s32 	%r21, %r20;
	mov.f64 	%fd186, 0d3FF199999999999A;
	mov.f64 	%fd185, 0d3FF0000000000000;
	mov.f64 	%fd194, 0d0000000000000000;
	mov.f64 	%fd193, 0dBFC999999999999A;
	mov.f64 	%fd192, 0d3FC999999999999A;
	mov.f64 	%fd191, 0dBFB999999999999A;
	mov.f64 	%fd190, 0d3FB999999999999A;
	mov.f64 	%fd187, 0d3FF3333333333333;
	mov.f64 	%fd188, 0d3FF4CCCCCCCCCCCD;
	mov.f64 	%fd189, 0d3FF6666666666666;
$L__BB0_3:
	mul.f64 	%fd106, %fd185, 0d3FF0000002AF31DC;
	mul.f64 	%fd107, %fd186, 0d3FF0000002AF31DC;
	mul.f64 	%fd108, %fd187, 0d3FF0000002AF31DC;
	mul.f64 	%fd109, %fd188, 0d3FF0000002AF31DC;
	mul.f64 	%fd110, %fd189, 0d3FF0000002AF31DC;
	add.f64 	%fd111, %fd190, 0d400921FB54442D18;
	add.f64 	%fd112, %fd191, 0d400921FB54442D18;
	add.f64 	%fd113, %fd192, 0d400921FB54442D18;
	add.f64 	%fd114, %fd193, 0d400921FB54442D18;
	add.f64 	%fd115, %fd194, 0d400921FB54442D18;
	mul.f64 	%fd116, %fd106, 0d3FF0000002AF31DC;
	mul.f64 	%fd117, %fd107, 0d3FF0000002AF31DC;
	mul.f64 	%fd118, %fd108, 0d3FF0000002AF31DC;
	mul.f64 	%fd119, %fd109, 0d3FF0000002AF31DC;
	mul.f64 	%fd120, %fd110, 0d3FF0000002AF31DC;
	add.f64 	%fd121, %fd111, 0d400921FB54442D18;
	add.f64 	%fd122, %fd112, 0d400921FB54442D18;
	add.f64 	%fd123, %fd113, 0d400921FB54442D18;
	add.f64 	%fd124, %fd114, 0d400921FB54442D18;
	add.f64 	%fd125, %fd115, 0d400921FB54442D18;
	mul.f64 	%fd126, %fd116, 0d3FF0000002AF31DC;
	mul.f64 	%fd127, %fd117, 0d3FF0000002AF31DC;
	mul.f64 	%fd128, %fd118, 0d3FF0000002AF31DC;
	mul.f64 	%fd129, %fd119, 0d3FF0000002AF31DC;
	mul.f64 	%fd130, %fd120, 0d3FF0000002AF31DC;
	add.f64 	%fd131, %fd121, 0d400921FB54442D18;
	add.f64 	%fd132, %fd122, 0d400921FB54442D18;
	add.f64 	%fd133, %fd123, 0d400921FB54442D18;
	add.f64 	%fd134, %fd124, 0d400921FB54442D18;
	add.f64 	%fd135, %fd125, 0d400921FB54442D18;
	mul.f64 	%fd185, %fd126, 0d3FF0000002AF31DC;
	mul.f64 	%fd186, %fd127, 0d3FF0000002AF31DC;
	mul.f64 	%fd187, %fd128, 0d3FF0000002AF31DC;
	mul.f64 	%fd188, %fd129, 0d3FF0000002AF31DC;
	mul.f64 	%fd189, %fd130, 0d3FF0000002AF31DC;
	add.f64 	%fd190, %fd131, 0d400921FB54442D18;
	add.f64 	%fd191, %fd132, 0d400921FB54442D18;
	add.f64 	%fd192, %fd133, 0d400921FB54442D18;
	add.f64 	%fd193, %fd134, 0d400921FB54442D18;
	add.f64 	%fd194, %fd135, 0d400921FB54442D18;
	add.s32 	%r21, %r21, 4;
	setp.ne.s32 	%p6, %r21, 0;
	@%p6 bra 	$L__BB0_3;
$L__BB0_4:
	setp.eq.s32 	%p7, %r2, 0;
	@%p7 bra 	$L__BB0_7;
	neg.s32 	%r22, %r2;
$L__BB0_6:
	.pragma "nounroll";
	mul.f64 	%fd185, %fd185, 0d3FF0000002AF31DC;
	mul.f64 	%fd186, %fd186, 0d3FF0000002AF31DC;
	mul.f64 	%fd187, %fd187, 0d3FF0000002AF31DC;
	mul.f64 	%fd188, %fd188, 0d3FF0000002AF31DC;
	mul.f64 	%fd189, %fd189, 0d3FF0000002AF31DC;
	add.f64 	%fd190, %fd190, 0d400921FB54442D18;
	add.f64 	%fd191, %fd191, 0d400921FB54442D18;
	add.f64 	%fd192, %fd192, 0d400921FB54442D18;
	add.f64 	%fd193, %fd193, 0d400921FB54442D18;
	add.f64 	%fd194, %fd194, 0d400921FB54442D18;
	add.s32 	%r22, %r22, 1;
	setp.ne.s32 	%p8, %r22, 0;
	@%p8 bra 	$L__BB0_6;
$L__BB0_7:
	add.f64 	%fd136, %fd191, %fd190;
	add.f64 	%fd137, %fd192, %fd136;
	add.f64 	%fd138, %fd193, %fd137;
	add.f64 	%fd139, %fd194, %fd138;
	add.f64 	%fd140, %fd185, %fd139;
	add.f64 	%fd141, %fd186, %fd140;
	add.f64 	%fd142, %fd187, %fd141;
	add.f64 	%fd143, %fd188, %fd142;
	add.f64 	%fd195, %fd189, %fd143;
$L__BB0_8:
	sub.f64 	%fd144, %fd195, %fd1;
	cvt.rn.f32.f64 	%f1, %fd144;
	st.global.f32 	[d_flops], %f1;
	ret;

}
.func  (.param .b64 func_retval0) __internal_accurate_pow(
	.param .b64 __internal_accurate_pow_param_0
)
{
	.reg .pred 	%p<8>;
	.reg .b32 	%r<46>;
	.reg .b32 	%f<3>;
	.reg .b64 	%fd<109>;

	ld.param.f64 	%fd10, [__internal_accurate_pow_param_0];
	mov.f64 	%fd11, 0d3FF0000002AF31DC;
	{
	.reg .b32 %temp; 
	mov.b64 	{%temp, %r8}, %fd11;
	}
	{
	.reg .b32 %temp; 
	mov.b64 	{%r9, %temp}, %fd11;
	}
	shr.u32 	%r10, %r8, 20;
	setp.lt.u32 	%p1, %r8, 1048576;
	mov.f64 	%fd12, 0d4350000002AF31DC;
	{
	.reg .b32 %temp; 
	mov.b64 	{%temp, %r11}, %fd12;
	}
	{
	.reg .b32 %temp; 
	mov.b64 	{%r12, %temp}, %fd12;
	}
	shr.u32 	%r13, %r11, 20;
	add.s32 	%r14, %r13, -54;
	selp.b32 	%r15, %r12, %r9, %p1;
	selp.b32 	%r16, %r11, %r8, %p1;
	selp.b32 	%r1, %r14, %r10, %p1;
	add.s32 	%r45, %r1, -1023;
	and.b32  	%r17, %r16, -2146435073;
	or.b32  	%r18, %r17, 1072693248;
	mov.b64 	%fd107, {%r15, %r18};
	setp.lt.u32 	%p2, %r18, 1073127583;
	@%p2 bra 	$L__BB1_2;
	{
	.reg .b32 %temp; 
	mov.b64 	{%r19, %temp}, %fd107;
	}
	{
	.reg .b32 %temp; 
	mov.b64 	{%temp, %r20}, %fd107;
	}
	add.s32 	%r21, %r20, -1048576;
	mov.b64 	%fd107, {%r19, %r21};
	add.s32 	%r45, %r1, -1022;
$L__BB1_2:
	add.f64 	%fd13, %fd107, 0dBFF0000000000000;
	add.f64 	%fd14, %fd107, 0d3FF0000000000000;
	rcp.approx.ftz.f64 	%fd15, %fd14;
	neg.f64 	%fd16, %fd14;
	fma.rn.f64 	%fd17, %fd16, %fd15, 0d3FF0000000000000;
	fma.rn.f64 	%fd18, %fd17, %fd17, %fd17;
	fma.rn.f64 	%fd19, %fd18, %fd15, %fd15;
	mul.f64 	%fd20, %fd13, %fd19;
	fma.rn.f64 	%fd21, %fd13, %fd19, %fd20;
	mul.f64 	%fd22, %fd21, %fd21;
	fma.rn.f64 	%fd23, %fd22, 0d3EB0F5FF7D2CAFE2, 0d3ED0F5D241AD3B5A;
	fma.rn.f64 	%fd24, %fd23, %fd22, 0d3EF3B20A75488A3F;
	fma.rn.f64 	%fd25, %fd24, %fd22, 0d3F1745CDE4FAECD5;
	fma.rn.f64 	%fd26, %fd25, %fd22, 0d3F3C71C7258A578B;
	fma.rn.f64 	%fd27, %fd26, %fd22, 0d3F6249249242B910;
	fma.rn.f64 	%fd28, %fd27, %fd22, 0d3F89999999999DFB;
	sub.f64 	%fd29, %fd13, %fd21;
	add.f64 	%fd30, %fd29, %fd29;
	neg.f64 	%fd31, %fd21;
	fma.rn.f64 	%fd32, %fd31, %fd13, %fd30;
	mul.f64 	%fd33, %fd19, %fd32;
	fma.rn.f64 	%fd34, %fd22, %fd28, 0d3FB5555555555555;
	mov.f64 	%fd35, 0d3FB5555555555555;
	sub.f64 	%fd36, %fd35, %fd34;
	fma.rn.f64 	%fd37, %fd22, %fd28, %fd36;
	add.f64 	%fd38, %fd37, 0dBC46A4CB00B9E7B0;
	add.f64 	%fd39, %fd34, %fd38;
	sub.f64 	%fd40, %fd34, %fd39;
	add.f64 	%fd41, %fd38, %fd40;
	mul.rn.f64 	%fd42, %fd21, %fd21;
	neg.f64 	%fd43, %fd42;
	fma.rn.f64 	%fd44, %fd21, %fd21, %fd43;
	{
	.reg .b32 %temp; 
	mov.b64 	{%r22, %temp}, %fd33;
	}
	{
	.reg .b32 %temp; 
	mov.b64 	{%temp, %r23}, %fd33;
	}
	add.s32 	%r24, %r23, 1048576;
	mov.b64 	%fd45, {%r22, %r24};
	fma.rn.f64 	%fd46, %fd21, %fd45, %fd44;
	mul.rn.f64 	%fd47, %fd42, %fd21;
	neg.f64 	%fd48, %fd47;
	fma.rn.f64 	%fd49, %fd42, %fd21, %fd48;
	fma.rn.f64 	%fd50, %fd42, %fd33, %fd49;
	fma.rn.f64 	%fd51, %fd46, %fd21, %fd50;
	mul.rn.f64 	%fd52, %fd39, %fd47;
	neg.f64 	%fd53, %fd52;
	fma.rn.f64 	%fd54, %fd39, %fd47, %fd53;
	fma.rn.f64 	%fd55, %fd39, %fd51, %fd54;
	fma.rn.f64 	%fd56, %fd41, %fd47, %fd55;
	add.f64 	%fd57, %fd52, %fd56;
	sub.f64 	%fd58, %fd52, %fd57;
	add.f64 	%fd59, %fd56, %fd58;
	add.f64 	%fd60, %fd21, %fd57;
	sub.f64 	%fd61, %fd21, %fd60;
	add.f64 	%fd62, %fd57, %fd61;
	add.f64 	%fd63, %fd59, %fd62;
	add.f64 	%fd64, %fd33, %fd63;
	add.f64 	%fd65, %fd60, %fd64;
	sub.f64 	%fd66, %fd60, %fd65;
	add.f64 	%fd67, %fd64, %fd66;
	xor.b32  	%r25, %r45, -2147483648;
	mov.b32 	%r26, 1127219200;
	mov.b64 	%fd68, {%r25, %r26};
	mov.b32 	%r27, -2147483648;
	mov.b64 	%fd69, {%r27, %r26};
	sub.f64 	%fd70, %fd68, %fd69;
	fma.rn.f64 	%fd71, %fd70, 0d3FE62E42FEFA39EF, %fd65;
	fma.rn.f64 	%fd72, %fd70, 0dBFE62E42FEFA39EF, %fd71;
	sub.f64 	%fd73, %fd72, %fd65;
	sub.f64 	%fd74, %fd67, %fd73;
	fma.rn.f64 	%fd75, %fd70, 0d3C7ABC9E3B39803F, %fd74;
	add.f64 	%fd76, %fd71, %fd75;
	sub.f64 	%fd77, %fd71, %fd76;
	add.f64 	%fd78, %fd75, %fd77;
	{
	.reg .b32 %temp; 
	mov.b64 	{%temp, %r28}, %fd10;
	}
	{
	.reg .b32 %temp; 
	mov.b64 	{%r29, %temp}, %fd10;
	}
	shl.b32 	%r30, %r28, 1;
	setp.gt.u32 	%p3, %r30, -33554433;
	and.b32  	%r31, %r28, -15728641;
	selp.b32 	%r32, %r31, %r28, %p3;
	mov.b64 	%fd79, {%r29, %r32};
	mul.rn.f64 	%fd80, %fd76, %fd79;
	neg.f64 	%fd81, %fd80;
	fma.rn.f64 	%fd82, %fd76, %fd79, %fd81;
	fma.rn.f64 	%fd83, %fd78, %fd79, %fd82;
	add.f64 	%fd4, %fd80, %fd83;
	sub.f64 	%fd84, %fd80, %fd4;
	add.f64 	%fd5, %fd83, %fd84;
	fma.rn.f64 	%fd85, %fd4, 0d3FF71547652B82FE, 0d4338000000000000;
	{
	.reg .b32 %temp; 
	mov.b64 	{%r5, %temp}, %fd85;
	}
	mov.f64 	%fd86, 0dC338000000000000;
	add.rn.f64 	%fd87, %fd85, %fd86;
	fma.rn.f64 	%fd88, %fd87, 0dBFE62E42FEFA39EF, %fd4;
	fma.rn.f64 	%fd89, %fd87, 0dBC7ABC9E3B39803F, %fd88;
	fma.rn.f64 	%fd90, %fd89, 0d3E5ADE1569CE2BDF, 0d3E928AF3FCA213EA;
	fma.rn.f64 	%fd91, %fd90, %fd89, 0d3EC71DEE62401315;
	fma.rn.f64 	%fd92, %fd91, %fd89, 0d3EFA01997C89EB71;
	fma.rn.f64 	%fd93, %fd92, %fd89, 0d3F2A01A014761F65;
	fma.rn.f64 	%fd94, %fd93, %fd89, 0d3F56C16C1852B7AF;
	fma.rn.f64 	%fd95, %fd94, %fd89, 0d3F81111111122322;
	fma.rn.f64 	%fd96, %fd95, %fd89, 0d3FA55555555502A1;
	fma.rn.f64 	%fd97, %fd96, %fd89, 0d3FC5555555555511;
	fma.rn.f64 	%fd98, %fd97, %fd89, 0d3FE000000000000B;
	fma.rn.f64 	%fd99, %fd98, %fd89, 0d3FF0000000000000;
	fma.rn.f64 	%fd100, %fd99, %fd89, 0d3FF0000000000000;
	{
	.reg .b32 %temp; 
	mov.b64 	{%r6, %temp}, %fd100;
	}
	{
	.reg .b32 %temp; 
	mov.b64 	{%temp, %r7}, %fd100;
	}
	shl.b32 	%r33, %r5, 20;
	add.s32 	%r34, %r33, %r7;
	mov.b64 	%fd108, {%r6, %r34};
	{
	.reg .b32 %temp; 
	mov.b64 	{%temp, %r35}, %fd4;
	}
	mov.b32 	%f2, %r35;
	abs.f32 	%f1, %f2;
	setp.lt.f32 	%p4, %f1, 0f4086232B;
	@%p4 bra 	$L__BB1_5;
	setp.lt.f64 	%p5, %fd4, 0d0000000000000000;
	add.f64 	%fd101, %fd4, 0d7FF0000000000000;
	selp.f64 	%fd108, 0d0000000000000000, %fd101, %p5;
	setp.geu.f32 	%p6, %f1, 0f40874800;
	@%p6 bra 	$L__BB1_5;
	shr.u32 	%r36, %r5, 31;
	add.s32 	%r37, %r5, %r36;
	shr.s32 	%r38, %r37, 1;
	shl.b32 	%r39, %r38, 20;
	add.s32 	%r40, %r7, %r39;
	mov.b64 	%fd102, {%r6, %r40};
	sub.s32 	%r41, %r5, %r38;
	shl.b32 	%r42, %r41, 20;
	add.s32 	%r43, %r42, 1072693248;
	mov.b32 	%r44, 0;
	mov.b64 	%fd103, {%r44, %r43};
	mul.f64 	%fd108, %fd103, %fd102;
$L__BB1_5:
	abs.f64 	%fd104, %fd108;
	setp.eq.f64 	%p7, %fd104, 0d7FF0000000000000;
	fma.rn.f64 	%fd105, %fd108, %fd5, %fd108;
	selp.f64 	%fd106, %fd108, %fd105, %p7;
	st.param.f64 	[func_retval0], %fd106;
	ret;

}


// ===== COMPILED SASS (sm_100) =====

	.target	sm_100

	.elftype	@"ET_EXEC"


//--------------------- .note.nv.tkinfo           --------------------------
	.section	.note.nv.tkinfo,"",@"SHT_NOTE"
	.sectionflags	@"SHF_NOTE_NV_TKINFO"
	.tkinfo
        /*0018*/ 	.word	0x00000002
        /*0030*/ 	.string	""
        /*0030*/ 	.string	"ptxas"
        /*0030*/ 	.string	"Cuda compilation tools, release 13.0, V13.0.88"
        /*0030*/ 	.string	"Build cuda_13.0.r13.0/compiler.36424714_0"
        /*0030*/ 	.string	"-arch sm_100 -m 64 "



//--------------------- .note.nv.cuinfo           --------------------------
	.section	.note.nv.cuinfo,"",@"SHT_NOTE"
	.sectionflags	@"SHF_NOTE_NV_CUINFO"
        /*0018*/ 	.short	0x0002
        /*001a*/ 	.short	0x0064
        /*001c*/ 	.short	0x0082
	.zero		2


//--------------------- .nv.info                  --------------------------
	.section	.nv.info,"",@"SHT_CUDA_INFO"
	.align	4


	//----- nvinfo : EIATTR_REGCOUNT
	.align		4
        /*0000*/ 	.byte	0x04, 0x2f
        /*0002*/ 	.short	(.L_3 - .L_2)
	.align		4
.L_2:
        /*0004*/ 	.word	index@(_Z7Add_Mulv)
        /*0008*/ 	.word	0x0000001e


	//----- nvinfo : EIATTR_FRAME_SIZE
	.align		4
.L_3:
        /*000c*/ 	.byte	0x04, 0x11
        /*000e*/ 	.short	(.L_5 - .L_4)
	.align		4
.L_4:
        /*0010*/ 	.word	index@($_Z7Add_Mulv$__internal_accurate_pow)
        /*0014*/ 	.word	0x00000000


	//----- nvinfo : EIATTR_FRAME_SIZE
	.align		4
.L_5:
        /*0018*/ 	.byte	0x04, 0x11
        /*001a*/ 	.short	(.L_7 - .L_6)
	.align		4
.L_6:
        /*001c*/ 	.word	index@(_Z7Add_Mulv)
        /*0020*/ 	.word	0x00000000


	//----- nvinfo : EIATTR_MIN_STACK_SIZE
	.align		4
.L_7:
        /*0024*/ 	.byte	0x04, 0x12
        /*0026*/ 	.short	(.L_9 - .L_8)
	.align		4
.L_8:
        /*0028*/ 	.word	index@(_Z7Add_Mulv)
        /*002c*/ 	.word	0x00000000
.L_9:


//--------------------- .nv.compat                --------------------------
	.section	.nv.compat,"",@"SHT_CUDA_COMPAT_INFO"
	.align	4
        /*0000*/ 	.byte	0x02, 0x09, 0x00, 0x00, 0x02, 0x02, 0x01, 0x00, 0x02, 0x05, 0x05, 0x00, 0x03, 0x07, 0x01, 0x01
        /*0010*/ 	.byte	0x02, 0x03, 0x00, 0x00, 0x02, 0x06, 0x01, 0x00, 0x04, 0x0b, 0x08, 0x00, 0x01, 0x00, 0x00, 0x00
        /*0020*/ 	.byte	0x00, 0x00, 0x00, 0x00


//--------------------- .nv.info._Z7Add_Mulv      --------------------------
	.section	.nv.info._Z7Add_Mulv,"",@"SHT_CUDA_INFO"
	.sectionflags	@""
	.align	4


	//----- nvinfo : EIATTR_CUDA_API_VERSION
	.align		4
        /*0000*/ 	.byte	0x04, 0x37
        /*0002*/ 	.short	(.L_11 - .L_10)
.L_10:
        /*0004*/ 	.word	0x00000082


	//----- nvinfo : EIATTR_SPARSE_MMA_MASK
	.align		4
.L_11:
        /*0008*/ 	.byte	0x03, 0x50
        /*000a*/ 	.short	0x0000


	//----- nvinfo : EIATTR_MAXREG_COUNT
	.align		4
        /*000c*/ 	.byte	0x03, 0x1b
        /*000e*/ 	.short	0x00ff


	//----- nvinfo : EIATTR_MERCURY_ISA_VERSION
	.align		4
        /*0010*/ 	.byte	0x03, 0x5f
        /*0012*/ 	.short	0x0101


	//----- nvinfo : EIATTR_VRC_CTA_INIT_COUNT
	.align		4
        /*0014*/ 	.byte	0x02, 0x4a
	.zero		1
	.zero		1


	//----- nvinfo : EIATTR_EXIT_INSTR_OFFSETS
	.align		4
        /*0018*/ 	.byte	0x04, 0x1c
        /*001a*/ 	.short	(.L_13 - .L_12)


	//   ....[0]....
.L_12:
        /*001c*/ 	.word	0x00000950


	//----- nvinfo : EIATTR_CRS_STACK_SIZE
	.align		4
.L_13:
        /*0020*/ 	.byte	0x04, 0x1e
        /*0022*/ 	.short	(.L_15 - .L_14)
.L_14:
        /*0024*/ 	.word	0x00000000


	//----- nvinfo : EIATTR_SW_WAR
	.align		4
.L_15:
        /*0028*/ 	.byte	0x04, 0x36
        /*002a*/ 	.short	(.L_17 - .L_16)
.L_16:
        /*002c*/ 	.word	0x00000008
.L_17:


//--------------------- .nv.callgraph             --------------------------
	.section	.nv.callgraph,"",@"SHT_CUDA_CALLGRAPH"
	.align	4
	.sectionentsize	8
	.align		4
        /*0000*/ 	.word	0x00000000
	.align		4
        /*0004*/ 	.word	0xffffffff
	.align		4
        /*0008*/ 	.word	0x00000000
	.align		4
        /*000c*/ 	.word	0xfffffffe
	.align		4
        /*0010*/ 	.word	0x00000000
	.align		4
        /*0014*/ 	.word	0xfffffffd
	.align		4
        /*0018*/ 	.word	0x00000000
	.align		4
        /*001c*/ 	.word	0xfffffffc


//--------------------- .nv.constant4             --------------------------
	.section	.nv.constant4,"a",@progbits
	.align	8
	.align		8
.nv.constant4:
        /*0000*/ 	.dword	ops
	.align		8
        /*0008*/ 	.dword	d_flops


//--------------------- .text._Z7Add_Mulv         --------------------------
	.section	.text._Z7Add_Mulv,"ax",@progbits
	.align	128
        .global         _Z7Add_Mulv
        .type           _Z7Add_Mulv,@function
        .size           _Z7Add_Mulv,(.L_x_7 - _Z7Add_Mulv)
        .other          _Z7Add_Mulv,@"STO_CUDA_ENTRY STV_DEFAULT"
_Z7Add_Mulv:
.text._Z7Add_Mulv:
[----:B------:R-:W-:Y:S08]  /*0000*/  LDC R1, c[0x0][0x37c] ;  /* 0x0000df00ff017b82 */ /* 0x000ff00000000800 */
[----:B------:R-:W0:Y:S01]  /*0010*/  LDC.64 R8, c[0x4][RZ] ;  /* 0x01000000ff087b82 */ /* 0x000e220000000a00 */
[----:B------:R-:W0:Y:S02]  /*0020*/  LDCU.64 UR4, c[0x0][0x358] ;  /* 0x00006b00ff0477ac */ /* 0x000e240008000a00 */
[----:B0-----:R-:W2:Y:S01]  /*0030*/  LDG.E R3, desc[UR4][R8.64] ;  /* 0x0000000408037981 */ /* 0x001ea2000c1e1900 */
[----:B------:R-:W-:Y:S01]  /*0040*/  UMOV UR6, 0x2955385e ;  /* 0x2955385e00067882 */ /* 0x000fe20000000000 */
[----:B------:R-:W-:Y:S01]  /*0050*/  UMOV UR7, 0x402f6a7a ;  /* 0x402f6a7a00077882 */ /* 0x000fe20000000000 */
[----:B------:R-:W-:Y:S01]  /*0060*/  MOV R0, 0xd0 ;  /* 0x000000d000007802 */ /* 0x000fe20000000f00 */
[----:B--2---:R-:W-:-:S05]  /*0070*/  IMAD.HI R2, R3, 0x66666667, RZ ;  /* 0x6666666703027827 */ /* 0x004fca00078e02ff */
[----:B------:R-:W-:-:S04]  /*0080*/  SHF.R.U32.HI R5, RZ, 0x1f, R2 ;  /* 0x0000001fff057819 */ /* 0x000fc80000011602 */
[----:B------:R-:W-:-:S04]  /*0090*/  LEA.HI.SX32 R2, R2, R5, 0x1e ;  /* 0x0000000502027211 */ /* 0x000fc800078ff2ff */
[----:B------:R-:W0:Y:S02]  /*00a0*/  I2F.F64 R4, R2 ;  /* 0x0000000200047312 */ /* 0x000e240000201c00 */
[----:B0-----:R-:W-:-:S11]  /*00b0*/  DFMA R6, R4, UR6, RZ ;  /* 0x0000000604067c2b */ /* 0x001fd600080000ff */
[----:B------:R-:W-:Y:S05]  /*00c0*/  CALL.REL.NOINC `($_Z7Add_Mulv$__internal_accurate_pow) ;  /* 0x0000000800247944 */ /* 0x000fea0003c00000 */
[----:B------:R-:W-:Y:S01]  /*00d0*/  IMAD.MOV.U32 R4, RZ, RZ, R8 ;  /* 0x000000ffff047224 */ /* 0x000fe200078e0008 */
[----:B------:R-:W-:Y:S01]  /*00e0*/  MOV R16, 0x0 ;  /* 0x0000000000107802 */ /* 0x000fe20000000f00 */
[----:B------:R-:W-:Y:S02]  /*00f0*/  IMAD.MOV.U32 R5, RZ, RZ, R9 ;  /* 0x000000ffff057224 */ /* 0x000fe400078e0009 */
[----:B------:R-:W-:Y:S02]  /*0100*/  VIADD R0, R3, 0x9 ;  /* 0x0000000903007836 */ /* 0x000fe40000000000 */
[----:B------:R-:W-:Y:S02]  /*0110*/  IMAD.MOV.U32 R17, RZ, RZ, 0x40180000 ;  /* 0x40180000ff117424 */ /* 0x000fe400078e00ff */
[----:B------:R-:W-:Y:S01]  /*0120*/  DMUL R4, R4, 6 ;  /* 0x4018000004047828 */ /* 0x000fe20000000000 */
[----:B------:R-:W-:-:S09]  /*0130*/  ISETP.GE.U32.AND P0, PT, R0, 0x13, PT ;  /* 0x000000130000780c */ /* 0x000fd20003f06070 */
[----:B------:R-:W-:Y:S02]  /*0140*/  FSEL R4, R4, RZ, P0 ;  /* 0x000000ff04047208 */ /* 0x000fe40000000000 */
[----:B------:R-:W-:Y:S02]  /*0150*/  FSEL R5, R5, 2.375, P0 ;  /* 0x4018000005057808 */ /* 0x000fe40000000000 */
[----:B------:R-:W-:-:S04]  /*0160*/  ISETP.GE.AND P0, PT, R3, 0xa, PT ;  /* 0x0000000a0300780c */ /* 0x000fc80003f06270 */
[----:B------:R-:W-:-:S09]  /*0170*/  DADD R4, R6, R4 ;  /* 0x0000000006047229 */ /* 0x000fd20000000004 */
[----:B------:R-:W-:Y:S05]  /*0180*/  @!P0 BRA `(.L_x_0) ;  /* 0x0000000400e08947 */ /* 0x000fea0003800000 */
[C---:B------:R-:W-:Y:S01]  /*0190*/  VIADD R3, R2.reuse, 0xffffffff ;  /* 0xffffffff02037836 */ /* 0x040fe20000000000 */
[----:B------:R-:W-:Y:S01]  /*01a0*/  LOP3.LUT R0, R2, 0x3, RZ, 0xc0, !PT ;  /* 0x0000000302007812 */ /* 0x000fe200078ec0ff */
[----:B------:R-:W-:Y:S01]  /*01b0*/  IMAD.MOV.U32 R20, RZ, RZ, -0x66666666 ;  /* 0x9999999aff147424 */ /* 0x000fe200078e00ff */
[----:B------:R-:W-:Y:S01]  /*01c0*/  MOV R21, 0x3ff19999 ;  /* 0x3ff1999900157802 */ /* 0x000fe20000000f00 */
[----:B------:R-:W-:Y:S01]  /*01d0*/  IMAD.MOV.U32 R22, RZ, RZ, 0x0 ;  /* 0x00000000ff167424 */ /* 0x000fe200078e00ff */
[----:B------:R-:W-:Y:S01]  /*01e0*/  ISETP.GE.U32.AND P1, PT, R3, 0x3, PT ;  /* 0x000000030300780c */ /* 0x000fe20003f26070 */
[----:B------:R-:W-:Y:S01]  /*01f0*/  IMAD.MOV.U32 R23, RZ, RZ, 0x3ff00000 ;  /* 0x3ff00000ff177424 */ /* 0x000fe200078e00ff */
[----:B------:R-:W-:Y:S02]  /*0200*/  CS2R R24, SRZ ;  /* 0x0000000000187805 */ /* 0x000fe4000001ff00 */
[----:B------:R-:W-:Y:S01]  /*0210*/  ISETP.NE.AND P0, PT, R0, RZ, PT ;  /* 0x000000ff0000720c */ /* 0x000fe20003f05270 */
[----:B------:R-:W-:Y:S01]  /*0220*/  IMAD.MOV.U32 R13, RZ, RZ, -0x40366667 ;  /* 0xbfc99999ff0d7424 */ /* 0x000fe200078e00ff */
[----:B------:R-:W-:Y:S01]  /*0230*/  MOV R12, 0x9999999a ;  /* 0x9999999a000c7802 */ /* 0x000fe20000000f00 */
[----:B------:R-:W-:Y:S01]  /*0240*/  IMAD.MOV.U32 R14, RZ, RZ, -0x66666666 ;  /* 0x9999999aff0e7424 */ /* 0x000fe200078e00ff */
[----:B------:R-:W-:Y:S01]  /*0250*/  MOV R15, 0x3fc99999 ;  /* 0x3fc99999000f7802 */ /* 0x000fe20000000f00 */
[----:B------:R-:W-:Y:S01]  /*0260*/  IMAD.MOV.U32 R10, RZ, RZ, -0x66666666 ;  /* 0x9999999aff0a7424 */ /* 0x000fe200078e00ff */
[----:B------:R-:W-:Y:S01]  /*0270*/  MOV R18, 0x9999999a ;  /* 0x9999999a00127802 */ /* 0x000fe20000000f00 */
[----:B------:R-:W-:Y:S01]  /*0280*/  IMAD.MOV.U32 R11, RZ, RZ, -0x40466667 ;  /* 0xbfb99999ff0b7424 */ /* 0x000fe200078e00ff */
[----:B------:R-:W-:Y:S01]  /*0290*/  MOV R9, 0x3ff33333 ;  /* 0x3ff3333300097802 */ /* 0x000fe20000000f00 */
[----:B------:R-:W-:Y:S01]  /*02a0*/  IMAD.MOV.U32 R19, RZ, RZ, 0x3fb99999 ;  /* 0x3fb99999ff137424 */ /* 0x000fe200078e00ff */
[----:B------:R-:W-:Y:S01]  /*02b0*/  MOV R16, 0x66666666 ;  /* 0x6666666600107802 */ /* 0x000fe20000000f00 */
[----:B------:R-:W-:-:S02]  /*02c0*/  IMAD.MOV.U32 R8, RZ, RZ, 0x33333333 ;  /* 0x33333333ff087424 */ /* 0x000fc400078e00ff */
[----:B------:R-:W-:Y:S02]  /*02d0*/  IMAD.MOV.U32 R6, RZ, RZ, -0x33333333 ;  /* 0xcccccccdff067424 */ /* 0x000fe400078e00ff */
[----:B------:R-:W-:Y:S02]  /*02e0*/  IMAD.MOV.U32 R7, RZ, RZ, 0x3ff4cccc ;  /* 0x3ff4ccccff077424 */ /* 0x000fe400078e00ff */
[----:B------:R-:W-:Y:S01]  /*02f0*/  IMAD.MOV.U32 R17, RZ, RZ, 0x3ff66666 ;  /* 0x3ff66666ff117424 */ /* 0x000fe200078e00ff */
[----:B------:R-:W-:Y:S06]  /*0300*/  @!P1 BRA `(.L_x_1) ;  /* 0x0000000400109947 */ /* 0x000fec0003800000 */
[----:B------:R-:W-:Y:S01]  /*0310*/  LOP3.LUT R2, R2, 0xffffffc, RZ, 0xc0, !PT ;  /* 0x0ffffffc02027812 */ /* 0x000fe200078ec0ff */
[----:B------:R-:W-:Y:S02]  /*0320*/  HFMA2 R21, -RZ, RZ, 1.9853515625, -0.0027332305908203125 ;  /* 0x3ff19999ff157431 */ /* 0x000fe400000001ff */
[----:B------:R-:W-:Y:S02]  /*0330*/  IMAD.MOV.U32 R20, RZ, RZ, -0x66666666 ;  /* 0x9999999aff147424 */ /* 0x000fe400078e00ff */
[----:B------:R-:W-:Y:S02]  /*0340*/  HFMA2 R15, -RZ, RZ, 1.9462890625, -0.0027332305908203125 ;  /* 0x3fc99999ff0f7431 */ /* 0x000fe400000001ff */
[----:B------:R-:W-:Y:S02]  /*0350*/  IMAD.MOV.U32 R22, RZ, RZ, 0x0 ;  /* 0x00000000ff167424 */ /* 0x000fe400078e00ff */
[----:B------:R-:W-:Y:S02]  /*0360*/  HFMA2 R9, -RZ, RZ, 1.9873046875, 0.2249755859375 ;  /* 0x3ff33333ff097431 */ /* 0x000fe400000001ff */
[----:B------:R-:W-:Y:S01]  /*0370*/  IMAD.MOV.U32 R23, RZ, RZ, 0x3ff00000 ;  /* 0x3ff00000ff177424 */ /* 0x000fe200078e00ff */
[----:B------:R-:W-:-:S02]  /*0380*/  CS2R R24, SRZ ;  /* 0x0000000000187805 */ /* 0x000fc4000001ff00 */
[----:B------:R-:W-:Y:S01]  /*0390*/  MOV R12, 0x9999999a ;  /* 0x9999999a000c7802 */ /* 0x000fe20000000f00 */
[----:B------:R-:W-:Y:S01]  /*03a0*/  IMAD.MOV.U32 R13, RZ, RZ, -0x40366667 ;  /* 0xbfc99999ff0d7424 */ /* 0x000fe200078e00ff */
[----:B------:R-:W-:Y:S01]  /*03b0*/  MOV R18, 0x9999999a ;  /* 0x9999999a00127802 */ /* 0x000fe20000000f00 */
[----:B------:R-:W-:Y:S01]  /*03c0*/  IMAD.MOV.U32 R14, RZ, RZ, -0x66666666 ;  /* 0x9999999aff0e7424 */ /* 0x000fe200078e00ff */
[----:B------:R-:W-:Y:S01]  /*03d0*/  MOV R16, 0x66666666 ;  /* 0x6666666600107802 */ /* 0x000fe20000000f00 */
[----:B------:R-:W-:Y:S02]  /*03e0*/  IMAD.MOV.U32 R10, RZ, RZ, -0x66666666 ;  /* 0x9999999aff0a7424 */ /* 0x000fe400078e00ff */
[----:B------:R-:W-:Y:S02]  /*03f0*/  IMAD.MOV.U32 R11, RZ, RZ, -0x40466667 ;  /* 0xbfb99999ff0b7424 */ /* 0x000fe400078e00ff */
[----:B------:R-:W-:Y:S02]  /*0400*/  IMAD.MOV.U32 R19, RZ, RZ, 0x3fb99999 ;  /* 0x3fb99999ff137424 */ /* 0x000fe400078e00ff */
[----:B------:R-:W-:-:S02]  /*0410*/  IMAD.MOV.U32 R8, RZ, RZ, 0x33333333 ;  /* 0x33333333ff087424 */ /* 0x000fc400078e00ff */
[----:B------:R-:W-:Y:S02]  /*0420*/  IMAD.MOV.U32 R6, RZ, RZ, -0x33333333 ;  /* 0xcccccccdff067424 */ /* 0x000fe400078e00ff */
[----:B------:R-:W-:Y:S02]  /*0430*/  IMAD.MOV.U32 R7, RZ, RZ, 0x3ff4cccc ;  /* 0x3ff4ccccff077424 */ /* 0x000fe400078e00ff */
[----:B------:R-:W-:Y:S02]  /*0440*/  IMAD.MOV.U32 R17, RZ, RZ, 0x3ff66666 ;  /* 0x3ff66666ff117424 */ /* 0x000fe400078e00ff */
[----:B------:R-:W-:-:S07]  /*0450*/  IMAD.MOV R2, RZ, RZ, -R2 ;  /* 0x000000ffff027224 */ /* 0x000fce00078e0a02 */
.L_x_2:
[----:B------:R-:W-:Y:S01]  /*0460*/  UMOV UR6, 0x2af31dc ;  /* 0x02af31dc00067882 */ /* 0x000fe20000000000 */
[----:B------:R-:W-:Y:S01]  /*0470*/  UMOV UR7, 0x3ff00000 ;  /* 0x3ff0000000077882 */ /* 0x000fe20000000000 */
[----:B------:R-:W-:Y:S01]  /*0480*/  UMOV UR8, 0x54442d18 ;  /* 0x54442d1800087882 */ /* 0x000fe20000000000 */
[----:B------:R-:W-:Y:S01]  /*0490*/  UMOV UR9, 0x400921fb ;  /* 0x400921fb00097882 */ /* 0x000fe20000000000 */
[----:B------:R-:W-:Y:S01]  /*04a0*/  DMUL R22, R22, UR6 ;  /* 0x0000000616167c28 */ /* 0x000fe20008000000 */
[----:B------:R-:W-:Y:S01]  /*04b0*/  IADD3 R2, PT, PT, R2, 0x4, RZ ;  /* 0x0000000402027810 */ /* 0x000fe20007ffe0ff */
[----:B------:R-:W-:Y:S02]  /*04c0*/  DMUL R20, R20, UR6 ;  /* 0x0000000614147c28 */ /* 0x000fe40008000000 */
[----:B------:R-:W-:Y:S01]  /*04d0*/  DMUL R8, R8, UR6 ;  /* 0x0000000608087c28 */ /* 0x000fe20008000000 */
[----:B------:R-:W-:Y:S01]  /*04e0*/  ISETP.NE.AND P1, PT, R2, RZ, PT ;  /* 0x000000ff0200720c */ /* 0x000fe20003f25270 */
[----:B------:R-:W-:-:S02]  /*04f0*/  DMUL R6, R6, UR6 ;  /* 0x0000000606067c28 */ /* 0x000fc40008000000 */
[----:B------:R-:W-:Y:S02]  /*0500*/  DMUL R16, R16, UR6 ;  /* 0x0000000610107c28 */ /* 0x000fe40008000000 */
[----:B------:R-:W-:Y:S02]  /*0510*/  DADD R18, R18, UR8 ;  /* 0x0000000812127e29 */ /* 0x000fe40008000000 */
[----:B------:R-:W-:Y:S02]  /*0520*/  DADD R10, R10, UR8 ;  /* 0x000000080a0a7e29 */ /* 0x000fe40008000000 */
[----:B------:R-:W-:Y:S02]  /*0530*/  DADD R14, R14, UR8 ;  /* 0x000000080e0e7e29 */ /* 0x000fe40008000000 */
[----:B------:R-:W-:Y:S02]  /*0540*/  DADD R12, R12, UR8 ;  /* 0x000000080c0c7e29 */ /* 0x000fe40008000000 */
[----:B------:R-:W-:-:S02]  /*0550*/  DADD R24, R24, UR8 ;  /* 0x0000000818187e29 */ /* 0x000fc40008000000 */
[----:B------:R-:W-:Y:S02]  /*0560*/  DMUL R22, R22, UR6 ;  /* 0x0000000616167c28 */ /* 0x000fe40008000000 */
[----:B------:R-:W-:Y:S02]  /*0570*/  DMUL R20, R20, UR6 ;  /* 0x0000000614147c28 */ /* 0x000fe40008000000 */
[----:B------:R-:W-:Y:S02]  /*0580*/  DMUL R8, R8, UR6 ;  /* 0x0000000608087c28 */ /* 0x000fe40008000000 */
[----:B------:R-:W-:Y:S02]  /*0590*/  DMUL R6, R6, UR6 ;  /* 0x0000000606067c28 */ /* 0x000fe40008000000 */
[----:B------:R-:W-:Y:S02]  /*05a0*/  DMUL R16, R16, UR6 ;  /* 0x0000000610107c28 */ /* 0x000fe40008000000 */
[----:B------:R-:W-:-:S02]  /*05b0*/  DADD R18, R18, UR8 ;  /* 0x0000000812127e29 */ /* 0x000fc40008000000 */
[----:B------:R-:W-:Y:S02]  /*05c0*/  DADD R10, R10, UR8 ;  /* 0x000000080a0a7e29 */ /* 0x000fe40008000000 */
[----:B------:R-:W-:Y:S02]  /*05d0*/  DADD R14, R14, UR8 ;  /* 0x000000080e0e7e29 */ /* 0x000fe40008000000 */
[----:B------:R-:W-:Y:S02]  /*05e0*/  DADD R12, R12, UR8 ;  /* 0x000000080c0c7e29 */ /* 0x000fe40008000000 */
[----:B------:R-:W-:Y:S02]  /*05f0*/  DADD R24, R24, UR8 ;  /* 0x0000000818187e29 */ /* 0x000fe40008000000 */
[----:B------:R-:W-:Y:S02]  /*0600*/  DMUL R22, R22, UR6 ;  /* 0x0000000616167c28 */ /* 0x000fe40008000000 */
[----:B------:R-:W-:-:S02]  /*0610*/  DMUL R20, R20, UR6 ;  /* 0x0000000614147c28 */ /* 0x000fc40008000000 */
[----:B------:R-:W-:Y:S02]  /*0620*/  DMUL R8, R8, UR6 ;  /* 0x0000000608087c28 */ /* 0x000fe40008000000 */
[----:B------:R-:W-:Y:S02]  /*0630*/  DMUL R6, R6, UR6 ;  /* 0x0000000606067c28 */ /* 0x000fe40008000000 */
[----:B------:R-:W-:Y:S02]  /*0640*/  DMUL R16, R16, UR6 ;  /* 0x0000000610107c28 */ /* 0x000fe40008000000 */
[----:B------:R-:W-:Y:S02]  /*0650*/  DADD R18, R18, UR8 ;  /* 0x0000000812127e29 */ /* 0x000fe40008000000 */
[----:B------:R-:W-:Y:S02]  /*0660*/  DADD R10, R10, UR8 ;  /* 0x000000080a0a7e29 */ /* 0x000fe40008000000 */
[----:B------:R-:W-:-:S02]  /*0670*/  DADD R14, R14, UR8 ;  /* 0x000000080e0e7e29 */ /* 0x000fc40008000000 */
[----:B------:R-:W-:Y:S02]  /*0680*/  DADD R12, R12, UR8 ;  /* 0x000000080c0c7e29 */ /* 0x000fe40008000000 */
[----:B------:R-:W-:Y:S02]  /*0690*/  DADD R24, R24, UR8 ;  /* 0x0000000818187e29 */ /* 0x000fe40008000000 */
[----:B------:R-:W-:Y:S02]  /*06a0*/  DMUL R22, R22, UR6 ;  /* 0x0000000616167c28 */ /* 0x000fe40008000000 */
[----:B------:R-:W-:Y:S02]  /*06b0*/  DMUL R20, R20, UR6 ;  /* 0x0000000614147c28 */ /* 0x000fe40008000000 */
[----:B------:R-:W-:Y:S02]  /*06c0*/  DMUL R8, R8, UR6 ;  /* 0x0000000608087c28 */ /* 0x000fe40008000000 */
[----:B------:R-:W-:-:S02]  /*06d0*/  DMUL R6, R6, UR6 ;  /* 0x0000000606067c28 */ /* 0x000fc40008000000 */
[----:B------:R-:W-:Y:S02]  /*06e0*/  DMUL R16, R16, UR6 ;  /* 0x0000000610107c28 */ /* 0x000fe40008000000 */
[----:B------:R-:W-:Y:S02]  /*06f0*/  DADD R18, R18, UR8 ;  /* 0x0000000812127e29 */ /* 0x000fe40008000000 */
[----:B------:R-:W-:Y:S02]  /*0700*/  DADD R10, R10, UR8 ;  /* 0x000000080a0a7e29 */ /* 0x000fe40008000000 */
[----:B------:R-:W-:Y:S02]  /*0710*/  DADD R14, R14, UR8 ;  /* 0x000000080e0e7e29 */ /* 0x000fe40008000000 */
[----:B------:R-:W-:Y:S02]  /*0720*/  DADD R12, R12, UR8 ;  /* 0x000000080c0c7e29 */ /* 0x000fe40008000000 */
[----:B------:R-:W-:Y:S01]  /*0730*/  DADD R24, R24, UR8 ;  /* 0x0000000818187e29 */ /* 0x000fe20008000000 */
[----:B------:R-:W-:Y:S10]  /*0740*/  @P1 BRA `(.L_x_2) ;  /* 0xfffffffc00441947 */ /* 0x000ff4000383ffff */
.L_x_1:
[----:B------:R-:W-:Y:S05]  /*0750*/  @!P0 BRA `(.L_x_3) ;  /* 0x0000000000488947 */ /* 0x000fea0003800000 */
[----:B------:R-:W-:-:S07]  /*0760*/  IMAD.MOV R0, RZ, RZ, -R0 ;  /* 0x000000ffff007224 */ /* 0x000fce00078e0a00 */
.L_x_4:
[----:B------:R-:W-:Y:S01]  /*0770*/  VIADD R0, R0, 0x1 ;  /* 0x0000000100007836 */ /* 0x000fe20000000000 */
[----:B------:R-:W-:Y:S01]  /*0780*/  UMOV UR6, 0x2af31dc ;  /* 0x02af31dc00067882 */ /* 0x000fe20000000000 */
[----:B------:R-:W-:Y:S01]  /*0790*/  UMOV UR7, 0x3ff00000 ;  /* 0x3ff0000000077882 */ /* 0x000fe20000000000 */
[----:B------:R-:W-:Y:S01]  /*07a0*/  UMOV UR8, 0x54442d18 ;  /* 0x54442d1800087882 */ /* 0x000fe20000000000 */
[----:B------:R-:W-:Y:S01]  /*07b0*/  UMOV UR9, 0x400921fb ;  /* 0x400921fb00097882 */ /* 0x000fe20000000000 */
[----:B------:R-:W-:Y:S01]  /*07c0*/  ISETP.NE.AND P0, PT, R0, RZ, PT ;  /* 0x000000ff0000720c */ /* 0x000fe20003f05270 */
[----:B------:R-:W-:Y:S02]  /*07d0*/  DMUL R22, R22, UR6 ;  /* 0x0000000616167c28 */ /* 0x000fe40008000000 */
[----:B------:R-:W-:Y:S02]  /*07e0*/  DMUL R20, R20, UR6 ;  /* 0x0000000614147c28 */ /* 0x000fe40008000000 */
[----:B------:R-:W-:-:S02]  /*07f0*/  DMUL R8, R8, UR6 ;  /* 0x0000000608087c28 */ /* 0x000fc40008000000 */
[----:B------:R-:W-:Y:S02]  /*0800*/  DMUL R6, R6, UR6 ;  /* 0x0000000606067c28 */ /* 0x000fe40008000000 */
[----:B------:R-:W-:Y:S02]  /*0810*/  DMUL R16, R16, UR6 ;  /* 0x0000000610107c28 */ /* 0x000fe40008000000 */
[----:B------:R-:W-:Y:S02]  /*0820*/  DADD R18, R18, UR8 ;  /* 0x0000000812127e29 */ /* 0x000fe40008000000 */
[----:B------:R-:W-:Y:S02]  /*0830*/  DADD R10, R10, UR8 ;  /* 0x000000080a0a7e29 */ /* 0x000fe40008000000 */
[----:B------:R-:W-:Y:S02]  /*0840*/  DADD R14, R14, UR8 ;  /* 0x000000080e0e7e29 */ /* 0x000fe40008000000 */
[----:B------:R-:W-:-:S02]  /*0850*/  DADD R12, R12, UR8 ;  /* 0x000000080c0c7e29 */ /* 0x000fc40008000000 */
[----:B------:R-:W-:Y:S01]  /*0860*/  DADD R24, R24, UR8 ;  /* 0x0000000818187e29 */ /* 0x000fe20008000000 */
[----:B------:R-:W-:Y:S10]  /*0870*/  @P0 BRA `(.L_x_4) ;  /* 0xfffffffc00bc0947 */ /* 0x000ff4000383ffff */
.L_x_3:
[----:B------:R-:W-:-:S08]  /*0880*/  DADD R10, R18, R10 ;  /* 0x00000000120a7229 */ /* 0x000fd0000000000a */
[----:B------:R-:W-:-:S08]  /*0890*/  DADD R10, R10, R14 ;  /* 0x000000000a0a7229 */ /* 0x000fd0000000000e */
[----:B------:R-:W-:-:S08]  /*08a0*/  DADD R10, R10, R12 ;  /* 0x000000000a0a7229 */ /* 0x000fd0000000000c */
[----:B------:R-:W-:-:S08]  /*08b0*/  DADD R10, R10, R24 ;  /* 0x000000000a0a7229 */ /* 0x000fd00000000018 */
[----:B------:R-:W-:-:S08]  /*08c0*/  DADD R10, R10, R22 ;  /* 0x000000000a0a7229 */ /* 0x000fd00000000016 */
[----:B------:R-:W-:-:S08]  /*08d0*/  DADD R10, R10, R20 ;  /* 0x000000000a0a7229 */ /* 0x000fd00000000014 */
[----:B------:R-:W-:-:S08]  /*08e0*/  DADD R10, R10, R8 ;  /* 0x000000000a0a7229 */ /* 0x000fd00000000008 */
[----:B------:R-:W-:-:S08]  /*08f0*/  DADD R10, R10, R6 ;  /* 0x000000000a0a7229 */ /* 0x000fd00000000006 */
[----:B------:R-:W-:-:S11]  /*0900*/  DADD R16, R10, R16 ;  /* 0x000000000a107229 */ /* 0x000fd60000000010 */
.L_x_0:
[----:B------:R-:W-:Y:S01]  /*0910*/  DADD R4, -R4, R16 ;  /* 0x0000000004047229 */ /* 0x000fe20000000110 */
[----:B------:R-:W0:Y:S09]  /*0920*/  LDC.64 R2, c[0x4][0x8] ;  /* 0x01000200ff027b82 */ /* 0x000e320000000a00 */
[----:B------:R-:W0:Y:S02]  /*0930*/  F2F.F32.F64 R5, R4 ;  /* 0x0000000400057310 */ /* 0x000e240000301000 */
[----:B0-----:R-:W-:Y:S01]  /*0940*/  STG.E desc[UR4][R2.64], R5 ;  /* 0x0000000502007986 */ /* 0x001fe2000c101904 */
[----:B------:R-:W-:Y:S05]  /*0950*/  EXIT ;  /* 0x000000000000794d */ /* 0x000fea0003800000 */
        .type           $_Z7Add_Mulv$__internal_accurate_pow,@function
        .size           $_Z7Add_Mulv$__internal_accurate_pow,(.L_x_7 - $_Z7Add_Mulv$__internal_accurate_pow)
$_Z7Add_Mulv$__internal_accurate_pow:
[----:B------:R-:W0:Y:S01]  /*0960*/  MUFU.RCP64H R17, 2 ;  /* 0x4000000000117908 */ /* 0x000e220000001800 */
[----:B------:R-:W-:Y:S01]  /*0970*/  MOV R8, 0x15798ee ;  /* 0x015798ee00087802 */ /* 0x000fe20000000f00 */
[----:B------:R-:W-:Y:S01]  /*0980*/  IMAD.MOV.U32 R9, RZ, RZ, 0x40000000 ;  /* 0x40000000ff097424 */ /* 0x000fe200078e00ff */
[----:B------:R-:W-:Y:S01]  /*0990*/  UMOV UR6, 0xe0000000 ;  /* 0xe000000000067882 */ /* 0x000fe20000000000 */
[----:B------:R-:W-:Y:S01]  /*09a0*/  IMAD.MOV.U32 R16, RZ, RZ, RZ ;  /* 0x000000ffff107224 */ /* 0x000fe200078e00ff */
[----:B------:R-:W-:Y:S01]  /*09b0*/  UMOV UR7, 0x3e45798e ;  /* 0x3e45798e00077882 */ /* 0x000fe20000000000 */
[----:B------:R-:W-:Y:S01]  /*09c0*/  MOV R10, 0x41ad3b5a ;  /* 0x41ad3b5a000a7802 */ /* 0x000fe20000000f00 */
[----:B------:R-:W-:Y:S01]  /*09d0*/  IMAD.MOV.U32 R11, RZ, RZ, 0x3ed0f5d2 ;  /* 0x3ed0f5d2ff0b7424 */ /* 0x000fe200078e00ff */
[----:B------:R-:W-:Y:S01]  /*09e0*/  UMOV UR8, 0x7d2cafe2 ;  /* 0x7d2cafe200087882 */ /* 0x000fe20000000000 */
[----:B------:R-:W-:Y:S01]  /*09f0*/  UMOV UR9, 0x3eb0f5ff ;  /* 0x3eb0f5ff00097882 */ /* 0x000fe20000000000 */
[----:B0-----:R-:W-:-:S08]  /*0a00*/  DFMA R8, R16, -R8, 1 ;  /* 0x3ff000001008742b */ /* 0x001fd00000000808 */
[----:B------:R-:W-:-:S08]  /*0a10*/  DFMA R8, R8, R8, R8 ;  /* 0x000000080808722b */ /* 0x000fd00000000008 */
[----:B------:R-:W-:-:S08]  /*0a20*/  DFMA R16, R16, R8, R16 ;  /* 0x000000081010722b */ /* 0x000fd00000000010 */
[----:B------:R-:W-:-:S08]  /*0a30*/  DMUL R8, R16, UR6 ;  /* 0x0000000610087c28 */ /* 0x000fd00008000000 */
[----:B------:R-:W-:-:S08]  /*0a40*/  DFMA R8, R16, UR6, R8 ;  /* 0x0000000610087c2b */ /* 0x000fd00008000008 */
[C---:B------:R-:W-:Y:S02]  /*0a50*/  DMUL R14, R8.reuse, R8 ;  /* 0x00000008080e7228 */ /* 0x040fe40000000000 */
[----:B------:R-:W-:-:S06]  /*0a60*/  DADD R12, -R8, UR6 ;  /* 0x00000006080c7e29 */ /* 0x000fcc0008000100 */
[----:B------:R-:W-:Y:S01]  /*0a70*/  DFMA R10, R14, UR8, R10 ;  /* 0x000000080e0a7c2b */ /* 0x000fe2000800000a */
[----:B------:R-:W-:Y:S01]  /*0a80*/  UMOV UR8, 0x75488a3f ;  /* 0x75488a3f00087882 */ /* 0x000fe20000000000 */
[----:B------:R-:W-:Y:S01]  /*0a90*/  UMOV UR9, 0x3ef3b20a ;  /* 0x3ef3b20a00097882 */ /* 0x000fe20000000000 */
[----:B------:R-:W-:Y:S02]  /*0aa0*/  DADD R20, R12, R12 ;  /* 0x000000000c147229 */ /* 0x000fe4000000000c */
[----:B------:R-:W-:-:S03]  /*0ab0*/  DMUL R12, R8, R8 ;  /* 0x00000008080c7228 */ /* 0x000fc60000000000 */
[----:B------:R-:W-:Y:S01]  /*0ac0*/  DFMA R10, R14, R10, UR8 ;  /* 0x000000080e0a7e2b */ /* 0x000fe2000800000a */
[----:B------:R-:W-:Y:S01]  /*0ad0*/  UMOV UR8, 0xe4faecd5 ;  /* 0xe4faecd500087882 */ /* 0x000fe20000000000 */
[----:B------:R-:W-:Y:S01]  /*0ae0*/  UMOV UR9, 0x3f1745cd ;  /* 0x3f1745cd00097882 */ /* 0x000fe20000000000 */
[----:B------:R-:W-:Y:S01]  /*0af0*/  DFMA R20, -R8, UR6, R20 ;  /* 0x0000000608147c2b */ /* 0x000fe20008000114 */
[----:B------:R-:W-:Y:S01]  /*0b00*/  UMOV UR6, 0xb9e7b0 ;  /* 0x00b9e7b000067882 */ /* 0x000fe20000000000 */
[----:B------:R-:W-:-:S03]  /*0b10*/  UMOV UR7, 0x3c46a4cb ;  /* 0x3c46a4cb00077882 */ /* 0x000fc60000000000 */
[----:B------:R-:W-:Y:S01]  /*0b20*/  DFMA R10, R14, R10, UR8 ;  /* 0x000000080e0a7e2b */ /* 0x000fe2000800000a */
[----:B------:R-:W-:Y:S01]  /*0b30*/  UMOV UR8, 0x258a578b ;  /* 0x258a578b00087882 */ /* 0x000fe20000000000 */
[----:B------:R-:W-:Y:S01]  /*0b40*/  UMOV UR9, 0x3f3c71c7 ;  /* 0x3f3c71c700097882 */ /* 0x000fe20000000000 */
[----:B------:R-:W-:-:S05]  /*0b50*/  DMUL R16, R16, R20 ;  /* 0x0000001410107228 */ /* 0x000fca0000000000 */
[----:B------:R-:W-:Y:S01]  /*0b60*/  DFMA R10, R14, R10, UR8 ;  /* 0x000000080e0a7e2b */ /* 0x000fe2000800000a */
[----:B------:R-:W-:Y:S01]  /*0b70*/  UMOV UR8, 0x9242b910 ;  /* 0x9242b91000087882 */ /* 0x000fe20000000000 */
[----:B------:R-:W-:-:S03]  /*0b80*/  UMOV UR9, 0x3f624924 ;  /* 0x3f62492400097882 */ /* 0x000fc60000000000 */
[----:B------:R-:W-:Y:S01]  /*0b90*/  VIADD R25, R17, 0x100000 ;  /* 0x0010000011197836 */ /* 0x000fe20000000000 */
[----:B------:R-:W-:Y:S02]  /*0ba0*/  MOV R24, R16 ;  /* 0x0000001000187202 */ /* 0x000fe40000000f00 */
[----:B------:R-:W-:Y:S01]  /*0bb0*/  DFMA R10, R14, R10, UR8 ;  /* 0x000000080e0a7e2b */ /* 0x000fe2000800000a */
[----:B------:R-:W-:Y:S01]  /*0bc0*/  UMOV UR8, 0x99999dfb ;  /* 0x99999dfb00087882 */ /* 0x000fe20000000000 */
[----:B------:R-:W-:-:S06]  /*0bd0*/  UMOV UR9, 0x3f899999 ;  /* 0x3f89999900097882 */ /* 0x000fcc0000000000 */
[----:B------:R-:W-:Y:S01]  /*0be0*/  DFMA R18, R14, R10, UR8 ;  /* 0x000000080e127e2b */ /* 0x000fe2000800000a */
[----:B------:R-:W-:Y:S01]  /*0bf0*/  UMOV UR8, 0x55555555 ;  /* 0x5555555500087882 */ /* 0x000fe20000000000 */
[----:B------:R-:W-:-:S06]  /*0c00*/  UMOV UR9, 0x3fb55555 ;  /* 0x3fb5555500097882 */ /* 0x000fcc0000000000 */
[----:B------:R-:W-:-:S08]  /*0c10*/  DFMA R10, R14, R18, UR8 ;  /* 0x000000080e0a7e2b */ /* 0x000fd00008000012 */
[----:B------:R-:W-:Y:S01]  /*0c20*/  DADD R22, -R10, UR8 ;  /* 0x000000080a167e29 */ /* 0x000fe20008000100 */
[----:B------:R-:W-:Y:S01]  /*0c30*/  UMOV UR8, 0x3b39803f ;  /* 0x3b39803f00087882 */ /* 0x000fe20000000000 */
[----:B------:R-:W-:-:S06]  /*0c40*/  UMOV UR9, 0x3c7abc9e ;  /* 0x3c7abc9e00097882 */ /* 0x000fcc0000000000 */
[----:B------:R-:W-:Y:S02]  /*0c50*/  DFMA R18, R14, R18, R22 ;  /* 0x000000120e12722b */ /* 0x000fe40000000016 */
[C---:B------:R-:W-:Y:S02]  /*0c60*/  DMUL R14, R8.reuse, R12 ;  /* 0x0000000c080e7228 */ /* 0x040fe40000000000 */
[----:B------:R-:W-:-:S04]  /*0c70*/  DFMA R22, R8, R8, -R12 ;  /* 0x000000080816722b */ /* 0x000fc8000000080c */
[----:B------:R-:W-:Y:S01]  /*0c80*/  DADD R18, R18, -UR6 ;  /* 0x8000000612127e29 */ /* 0x000fe20008000000 */
[----:B------:R-:W-:Y:S01]  /*0c90*/  UMOV UR6, 0xfefa39ef ;  /* 0xfefa39ef00067882 */ /* 0x000fe20000000000 */
[C---:B------:R-:W-:Y:S01]  /*0ca0*/  DFMA R20, R8.reuse, R12, -R14 ;  /* 0x0000000c0814722b */ /* 0x040fe2000000080e */
[----:B------:R-:W-:Y:S01]  /*0cb0*/  UMOV UR7, 0x3fe62e42 ;  /* 0x3fe62e4200077882 */ /* 0x000fe20000000000 */
[----:B------:R-:W-:-:S04]  /*0cc0*/  DFMA R22, R8, R24, R22 ;  /* 0x000000180816722b */ /* 0x000fc80000000016 */
[----:B------:R-:W-:Y:S02]  /*0cd0*/  DADD R26, R10, R18 ;  /* 0x000000000a1a7229 */ /* 0x000fe40000000012 */
[----:B------:R-:W-:-:S06]  /*0ce0*/  DFMA R20, R16, R12, R20 ;  /* 0x0000000c1014722b */ /* 0x000fcc0000000014 */
[----:B------:R-:W-:Y:S02]  /*0cf0*/  DMUL R12, R26, R14 ;  /* 0x0000000e1a0c7228 */ /* 0x000fe40000000000 */
[----:B------:R-:W-:Y:S02]  /*0d00*/  DFMA R20, R8, R22, R20 ;  /* 0x000000160814722b */ /* 0x000fe40000000014 */
[----:B------:R-:W-:-:S04]  /*0d10*/  DADD R22, R10, -R26 ;  /* 0x000000000a167229 */ /* 0x000fc8000000081a */
[----:B------:R-:W-:-:S04]  /*0d20*/  DFMA R10, R26, R14, -R12 ;  /* 0x0000000e1a0a722b */ /* 0x000fc8000000080c */
[----:B------:R-:W-:-:S04]  /*0d30*/  DADD R22, R18, R22 ;  /* 0x0000000012167229 */ /* 0x000fc80000000016 */
[----:B------:R-:W-:-:S08]  /*0d40*/  DFMA R10, R26, R20, R10 ;  /* 0x000000141a0a722b */ /* 0x000fd0000000000a */
[----:B------:R-:W-:-:S08]  /*0d50*/  DFMA R22, R22, R14, R10 ;  /* 0x0000000e1616722b */ /* 0x000fd0000000000a */
[----:B------:R-:W-:-:S08]  /*0d60*/  DADD R14, R12, R22 ;  /* 0x000000000c0e7229 */ /* 0x000fd00000000016 */
[--C-:B------:R-:W-:Y:S02]  /*0d70*/  DADD R10, R8, R14.reuse ;  /* 0x00000000080a7229 */ /* 0x100fe4000000000e */
[----:B------:R-:W-:-:S06]  /*0d80*/  DADD R12, R12, -R14 ;  /* 0x000000000c0c7229 */ /* 0x000fcc000000080e */
[----:B------:R-:W-:Y:S02]  /*0d90*/  DADD R8, R8, -R10 ;  /* 0x0000000008087229 */ /* 0x000fe4000000080a */
[----:B------:R-:W-:-:S06]  /*0da0*/  DADD R12, R22, R12 ;  /* 0x00000000160c7229 */ /* 0x000fcc000000000c */
[----:B------:R-:W-:-:S08]  /*0db0*/  DADD R8, R14, R8 ;  /* 0x000000000e087229 */ /* 0x000fd00000000008 */
[----:B------:R-:W-:-:S08]  /*0dc0*/  DADD R8, R12, R8 ;  /* 0x000000000c087229 */ /* 0x000fd00000000008 */
[----:B------:R-:W-:-:S08]  /*0dd0*/  DADD R16, R16, R8 ;  /* 0x0000000010107229 */ /* 0x000fd00000000008 */
[----:B------:R-:W-:-:S08]  /*0de0*/  DADD R12, R10, R16 ;  /* 0x000000000a0c7229 */ /* 0x000fd00000000010 */
[--C-:B------:R-:W-:Y:S02]  /*0df0*/  DFMA R8, RZ, UR6, R12.reuse ;  /* 0x00000006ff087c2b */ /* 0x100fe4000800000c */
[----:B------:R-:W-:-:S06]  /*0e00*/  DADD R10, R10, -R12 ;  /* 0x000000000a0a7229 */ /* 0x000fcc000000080c */
[----:B------:R-:W-:Y:S02]  /*0e10*/  DFMA R14, RZ, -UR6, R8 ;  /* 0x80000006ff0e7c2b */ /* 0x000fe40008000008 */
[----:B------:R-:W-:-:S06]  /*0e20*/  DADD R10, R16, R10 ;  /* 0x00000000100a7229 */ /* 0x000fcc000000000a */
[----:B------:R-:W-:Y:S01]  /*0e30*/  DADD R14, -R12, R14 ;  /* 0x000000000c0e7229 */ /* 0x000fe2000000010e */
[----:B------:R-:W-:-:S05]  /*0e40*/  IMAD.SHL.U32 R12, R5, 0x2, RZ ;  /* 0x00000002050c7824 */ /* 0x000fca00078e00ff */
[----:B------:R-:W-:Y:S02]  /*0e50*/  ISETP.GT.U32.AND P0, PT, R12, -0x2000001, PT ;  /* 0xfdffffff0c00780c */ /* 0x000fe40003f04070 */
[----:B------:R-:W-:Y:S01]  /*0e60*/  DADD R10, R10, -R14 ;  /* 0x000000000a0a7229 */ /* 0x000fe2000000080e */
[----:B------:R-:W-:Y:S01]  /*0e70*/  LOP3.LUT R15, R5, 0xff0fffff, RZ, 0xc0, !PT ;  /* 0xff0fffff050f7812 */ /* 0x000fe200078ec0ff */
[----:B------:R-:W-:-:S03]  /*0e80*/  IMAD.MOV.U32 R14, RZ, RZ, R4 ;  /* 0x000000ffff0e7224 */ /* 0x000fc600078e0004 */
[----:B------:R-:W-:-:S03]  /*0e90*/  SEL R15, R15, R5, P0 ;  /* 0x000000050f0f7207 */ /* 0x000fc60000000000 */
[----:B------:R-:W-:-:S08]  /*0ea0*/  DFMA R10, RZ, UR8, R10 ;  /* 0x00000008ff0a7c2b */ /* 0x000fd0000800000a */
[----:B------:R-:W-:-:S08]  /*0eb0*/  DADD R12, R8, R10 ;  /* 0x00000000080c7229 */ /* 0x000fd0000000000a */
[----:B------:R-:W-:Y:S02]  /*0ec0*/  DADD R8, R8, -R12 ;  /* 0x0000000008087229 */ /* 0x000fe4000000080c */
[----:B------:R-:W-:-:S06]  /*0ed0*/  DMUL R4, R12, R14 ;  /* 0x0000000e0c047228 */ /* 0x000fcc0000000000 */
[----:B------:R-:W-:Y:S02]  /*0ee0*/  DADD R8, R10, R8 ;  /* 0x000000000a087229 */ /* 0x000fe40000000008 */
[----:B------:R-:W-:Y:S01]  /*0ef0*/  DFMA R12, R12, R14, -R4 ;  /* 0x0000000e0c0c722b */ /* 0x000fe20000000804 */
[----:B------:R-:W-:Y:S01]  /*0f00*/  MOV R10, 0x652b82fe ;  /* 0x652b82fe000a7802 */ /* 0x000fe20000000f00 */
[----:B------:R-:W-:-:S06]  /*0f10*/  IMAD.MOV.U32 R11, RZ, RZ, 0x3ff71547 ;  /* 0x3ff71547ff0b7424 */ /* 0x000fcc00078e00ff */
[----:B------:R-:W-:-:S08]  /*0f20*/  DFMA R12, R8, R14, R12 ;  /* 0x0000000e080c722b */ /* 0x000fd0000000000c */
[----:B------:R-:W-:-:S08]  /*0f30*/  DADD R8, R4, R12 ;  /* 0x0000000004087229 */ /* 0x000fd0000000000c */
[----:B------:R-:W-:Y:S02]  /*0f40*/  DFMA R10, R8, R10, 6.75539944105574400000e+15 ;  /* 0x43380000080a742b */ /* 0x000fe4000000000a */
[----:B------:R-:W-:Y:S01]  /*0f50*/  FSETP.GEU.AND P0, PT, |R9|, 4.1917929649353027344, PT ;  /* 0x4086232b0900780b */ /* 0x000fe20003f0e200 */
[----:B------:R-:W-:-:S05]  /*0f60*/  DADD R4, R4, -R8 ;  /* 0x0000000004047229 */ /* 0x000fca0000000808 */
[----:B------:R-:W-:-:S03]  /*0f70*/  DADD R14, R10, -6.75539944105574400000e+15 ;  /* 0xc33800000a0e7429 */ /* 0x000fc60000000000 */
[----:B------:R-:W-:-:S05]  /*0f80*/  DADD R12, R12, R4 ;  /* 0x000000000c0c7229 */ /* 0x000fca0000000004 */
[----:B------:R-:W-:Y:S01]  /*0f90*/  DFMA R16, R14, -UR6, R8 ;  /* 0x800000060e107c2b */ /* 0x000fe20008000008 */
[----:B------:R-:W-:Y:S01]  /*0fa0*/  UMOV UR6, 0x3b39803f ;  /* 0x3b39803f00067882 */ /* 0x000fe20000000000 */
[----:B------:R-:W-:-:S06]  /*0fb0*/  UMOV UR7, 0x3c7abc9e ;  /* 0x3c7abc9e00077882 */ /* 0x000fcc0000000000 */
[----:B------:R-:W-:Y:S01]  /*0fc0*/  DFMA R14, R14, -UR6, R16 ;  /* 0x800000060e0e7c2b */ /* 0x000fe20008000010 */
[----:B------:R-:W-:Y:S01]  /*0fd0*/  UMOV UR6, 0x69ce2bdf ;  /* 0x69ce2bdf00067882 */ /* 0x000fe20000000000 */
[----:B------:R-:W-:Y:S01]  /*0fe0*/  IMAD.MOV.U32 R16, RZ, RZ, -0x35dec16 ;  /* 0xfca213eaff107424 */ /* 0x000fe200078e00ff */
[----:B------:R-:W-:Y:S01]  /*0ff0*/  MOV R17, 0x3e928af3 ;  /* 0x3e928af300117802 */ /* 0x000fe20000000f00 */
[----:B------:R-:W-:-:S05]  /*1000*/  UMOV UR7, 0x3e5ade15 ;  /* 0x3e5ade1500077882 */ /* 0x000fca0000000000 */
[----:B------:R-:W-:Y:S01]  /*1010*/  DFMA R16, R14, UR6, R16 ;  /* 0x000000060e107c2b */ /* 0x000fe20008000010 */
[----:B------:R-:W-:Y:S01]  /*1020*/  UMOV UR6, 0x62401315 ;  /* 0x6240131500067882 */ /* 0x000fe20000000000 */
[----:B------:R-:W-:-:S06]  /*1030*/  UMOV UR7, 0x3ec71dee ;  /* 0x3ec71dee00077882 */ /* 0x000fcc0000000000 */
[----:B------:R-:W-:Y:S01]  /*1040*/  DFMA R16, R14, R16, UR6 ;  /* 0x000000060e107e2b */ /* 0x000fe20008000010 */
        /* <DEDUP_REMOVED lines=20> */
[----:B------:R-:W-:-:S08]  /*1190*/  DFMA R16, R14, R16, UR6 ;  /* 0x000000060e107e2b */ /* 0x000fd00008000010 */
[----:B------:R-:W-:-:S08]  /*11a0*/  DFMA R16, R14, R16, 1 ;  /* 0x3ff000000e10742b */ /* 0x000fd00000000010 */
[----:B------:R-:W-:-:S10]  /*11b0*/  DFMA R14, R14, R16, 1 ;  /* 0x3ff000000e0e742b */ /* 0x000fd40000000010 */
[----:B------:R-:W-:Y:S02]  /*11c0*/  IMAD R5, R10, 0x100000, R15 ;  /* 0x001000000a057824 */ /* 0x000fe400078e020f */
[----:B------:R-:W-:Y:S01]  /*11d0*/  IMAD.MOV.U32 R4, RZ, RZ, R14 ;  /* 0x000000ffff047224 */ /* 0x000fe200078e000e */
[----:B------:R-:W-:Y:S06]  /*11e0*/  @!P0 BRA `(.L_x_5) ;  /* 0x0000000000348947 */ /* 0x000fec0003800000 */
[----:B------:R-:W-:Y:S01]  /*11f0*/  FSETP.GEU.AND P1, PT, |R9|, 4.2275390625, PT ;  /* 0x408748000900780b */ /* 0x000fe20003f2e200 */
[C---:B------:R-:W-:Y:S02]  /*1200*/  DADD R4, R8.reuse, +INF ;  /* 0x7ff0000008047429 */ /* 0x040fe40000000000 */
[----:B------:R-:W-:-:S08]  /*1210*/  DSETP.GEU.AND P0, PT, R8, RZ, PT ;  /* 0x000000ff0800722a */ /* 0x000fd00003f0e000 */
[----:B------:R-:W-:Y:S02]  /*1220*/  FSEL R4, R4, RZ, P0 ;  /* 0x000000ff04047208 */ /* 0x000fe40000000000 */
[----:B------:R-:W-:Y:S01]  /*1230*/  FSEL R5, R5, RZ, P0 ;  /* 0x000000ff05057208 */ /* 0x000fe20000000000 */
[----:B------:R-:W-:Y:S06]  /*1240*/  @P1 BRA `(.L_x_5) ;  /* 0x00000000001c1947 */ /* 0x000fec0003800000 */
[----:B------:R-:W-:-:S04]  /*1250*/  LEA.HI R4, R10, R10, RZ, 0x1 ;  /* 0x0000000a0a047211 */ /* 0x000fc800078f08ff */
[----:B------:R-:W-:-:S04]  /*1260*/  SHF.R.S32.HI R5, RZ, 0x1, R4 ;  /* 0x00000001ff057819 */ /* 0x000fc80000011404 */
[----:B------:R-:W-:Y:S01]  /*1270*/  IADD3 R4, PT, PT, R10, -R5, RZ ;  /* 0x800000050a047210 */ /* 0x000fe20007ffe0ff */
[----:B------:R-:W-:-:S03]  /*1280*/  IMAD R15, R5, 0x100000, R15 ;  /* 0x00100000050f7824 */ /* 0x000fc600078e020f */
[----:B------:R-:W-:Y:S01]  /*1290*/  LEA R5, R4, 0x3ff00000, 0x14 ;  /* 0x3ff0000004057811 */ /* 0x000fe200078ea0ff */
[----:B------:R-:W-:-:S06]  /*12a0*/  IMAD.MOV.U32 R4, RZ, RZ, RZ ;  /* 0x000000ffff047224 */ /* 0x000fcc00078e00ff */
[----:B------:R-:W-:-:S11]  /*12b0*/  DMUL R4, R14, R4 ;  /* 0x000000040e047228 */ /* 0x000fd60000000000 */
.L_x_5:
[----:B------:R-:W-:Y:S02]  /*12c0*/  DFMA R12, R12, R4, R4 ;  /* 0x000000040c0c722b */ /* 0x000fe40000000004 */
[----:B------:R-:W-:-:S08]  /*12d0*/  DSETP.NEU.AND P0, PT, |R4|, +INF , PT ;  /* 0x7ff000000400742a */ /* 0x000fd00003f0d200 */
[----:B------:R-:W-:Y:S02]  /*12e0*/  FSEL R8, R4, R12, !P0 ;  /* 0x0000000c04087208 */ /* 0x000fe40004000000 */
[----:B------:R-:W-:Y:S01]  /*12f0*/  FSEL R9, R5, R13, !P0 ;  /* 0x0000000d05097208 */ /* 0x000fe20004000000 */
[----:B------:R-:W-:Y:S01]  /*1300*/  IMAD.MOV.U32 R5, RZ, RZ, 0x0 ;  /* 0x00000000ff057424 */ /* 0x000fe200078e00ff */
[----:B------:R-:W-:-:S04]  /*1310*/  MOV R4, R0 ;  /* 0x0000000000047202 */ /* 0x000fc80000000f00 */
[----:B------:R-:W-:Y:S05]  /*1320*/  RET.REL.NODEC R4 `(_Z7Add_Mulv) ;  /* 0xffffffec04347950 */ /* 0x000fea0003c3ffff */
.L_x_6:
[----:B------:R-:W-:-:S00]  /*1330*/  BRA `(.L_x_6) ;  /* 0xfffffffc00fc7947 */ /* 0x000fc0000383ffff */
[----:B------:R-:W-:-:S00]  /*1340*/  NOP ;  /* 0x0000000000007918 */ /* 0x000fc00000000000 */
        /* <DEDUP_REMOVED lines=11> */
.L_x_7:


//--------------------- .nv.global.init           --------------------------
	.section	.nv.global.init,"aw",@progbits
	.align	4
.nv.global.init:
	.type		ops,@object
	.size		ops,(.L_0 - ops)
ops:
        /*0000*/ 	.byte	0x40, 0x42, 0x0f, 0x00
.L_0:


//--------------------- .nv.shared.reserved.0     --------------------------
	.section	.nv.shared.reserved.0,"aw",@nobits
	.weak		__nv_reservedSMEM_offset_0_alias
	.size		__nv_reservedSMEM_offset_0_alias, 0, 64
	.other		__nv_reservedSMEM_offset_0_alias,@"STO_CUDA_RESERVED_SHARED STV_DEFAULT"
__nv_reservedSMEM_offset_0_alias:
	.zero		0
	.zero		64


//--------------------- .nv.global                --------------------------
	.section	.nv.global,"aw",@nobits
	.align	4
.nv.global:
	.type		d_flops,@object
	.size		d_flops,(.L_1 - d_flops)
d_flops:
	.zero		4
.L_1:


//--------------------- .nv.constant0._Z7Add_Mulv --------------------------
	.section	.nv.constant0._Z7Add_Mulv,"a",@progbits
	.sectionflags	@""
	.align	4
.nv.constant0._Z7Add_Mulv:
	.zero		896


//--------------------- SYMBOLS --------------------------

	.type		.nv.reservedSmem.offset0,@object
	.size		.nv.reservedSmem.offset0,0x4
